//
// Generated by NVIDIA NVVM Compiler
//
// Compiler Build ID: CL-36424714
// Cuda compilation tools, release 13.0, V13.0.88
// Based on NVVM 20.0.0
//

.version 9.0
.target sm_100
.address_size 64

	// .globl	_Z22flash_attention_kernelPfS_S_mm

.visible .entry _Z22flash_attention_kernelPfS_S_mm(
	.param .u64 .ptr .align 1 _Z22flash_attention_kernelPfS_S_mm_param_0,
	.param .u64 .ptr .align 1 _Z22flash_attention_kernelPfS_S_mm_param_1,
	.param .u64 .ptr .align 1 _Z22flash_attention_kernelPfS_S_mm_param_2,
	.param .u64 _Z22flash_attention_kernelPfS_S_mm_param_3,
	.param .u64 _Z22flash_attention_kernelPfS_S_mm_param_4
)
{


	ret;

}


// ===== COMPILED SASS (sm_100) =====

	.target	sm_100

	.elftype	@"ET_EXEC"


//--------------------- .note.nv.tkinfo           --------------------------
	.section	.note.nv.tkinfo,"",@"SHT_NOTE"
	.sectionflags	@"SHF_NOTE_NV_TKINFO"
	.tkinfo
        /*0018*/ 	.word	0x00000002
        /*0030*/ 	.string	""
        /*0030*/ 	.string	"ptxas"
        /*0030*/ 	.string	"Cuda compilation tools, release 13.0, V13.0.88"
        /*0030*/ 	.string	"Build cuda_13.0.r13.0/compiler.36424714_0"
        /*0030*/ 	.string	"-arch sm_100 -m 64 "



//--------------------- .note.nv.cuinfo           --------------------------
	.section	.note.nv.cuinfo,"",@"SHT_NOTE"
	.sectionflags	@"SHF_NOTE_NV_CUINFO"
        /*0018*/ 	.short	0x0002
        /*001a*/ 	.short	0x0064
        /*001c*/ 	.short	0x0082
	.zero		2


//--------------------- .nv.info                  --------------------------
	.section	.nv.info,"",@"SHT_CUDA_INFO"
	.align	4


	//----- nvinfo : EIATTR_REGCOUNT
	.align		4
        /*0000*/ 	.byte	0x04, 0x2f
        /*0002*/ 	.short	(.L_1 - .L_0)
	.align		4
.L_0:
        /*0004*/ 	.word	index@(_Z22flash_attention_kernelPfS_S_mm)
        /*0008*/ 	.word	0x00000004


	//----- nvinfo : EIATTR_FRAME_SIZE
	.align		4
.L_1:
        /*000c*/ 	.byte	0x04, 0x11
        /*000e*/ 	.short	(.L_3 - .L_2)
	.align		4
.L_2:
        /*0010*/ 	.word	index@(_Z22flash_attention_kernelPfS_S_mm)
        /*0014*/ 	.word	0x00000000


	//----- nvinfo : EIATTR_MIN_STACK_SIZE
	.align		4
.L_3:
        /*0018*/ 	.byte	0x04, 0x12
        /*001a*/ 	.short	(.L_5 - .L_4)
	.align		4
.L_4:
        /*001c*/ 	.word	index@(_Z22flash_attention_kernelPfS_S_mm)
        /*0020*/ 	.word	0x00000000
.L_5:


//--------------------- .nv.compat                --------------------------
	.section	.nv.compat,"",@"SHT_CUDA_COMPAT_INFO"
	.align	4
        /*0000*/ 	.byte	0x02, 0x09, 0x00, 0x00, 0x02, 0x02, 0x01, 0x00, 0x02, 0x05, 0x05, 0x00, 0x03, 0x07, 0x01, 0x01
        /*0010*/ 	.byte	0x02, 0x03, 0x00, 0x00, 0x02, 0x06, 0x01, 0x00, 0x04, 0x0b, 0x08, 0x00, 0x09, 0x00, 0x00, 0x00
        /*0020*/ 	.byte	0x00, 0x00, 0x00, 0x00


//--------------------- .nv.info._Z22flash_attention_kernelPfS_S_mm --------------------------
	.section	.nv.info._Z22flash_attention_kernelPfS_S_mm,"",@"SHT_CUDA_INFO"
	.sectionflags	@""
	.align	4


	//----- nvinfo : EIATTR_CUDA_API_VERSION
	.align		4
        /*0000*/ 	.byte	0x04, 0x37
        /*0002*/ 	.short	(.L_7 - .L_6)
.L_6:
        /*0004*/ 	.word	0x00000082


	//----- nvinfo : EIATTR_KPARAM_INFO
	.align		4
.L_7:
        /*0008*/ 	.byte	0x04, 0x17
        /*000a*/ 	.short	(.L_9 - .L_8)
.L_8:
        /*000c*/ 	.word	0x00000000
        /*0010*/ 	.short	0x0004
        /*0012*/ 	.short	0x0020
        /*0014*/ 	.byte	0x00, 0xf0, 0x21, 0x00


	//----- nvinfo : EIATTR_KPARAM_INFO
	.align		4
.L_9:
        /*0018*/ 	.byte	0x04, 0x17
        /*001a*/ 	.short	(.L_11 - .L_10)
.L_10:
        /*001c*/ 	.word	0x00000000
        /*0020*/ 	.short	0x0003
        /*0022*/ 	.short	0x0018
        /*0024*/ 	.byte	0x00, 0xf0, 0x21, 0x00


	//----- nvinfo : EIATTR_KPARAM_INFO
	.align		4
.L_11:
        /*0028*/ 	.byte	0x04, 0x17
        /*002a*/ 	.short	(.L_13 - .L_12)
.L_12:
        /*002c*/ 	.word	0x00000000
        /*0030*/ 	.short	0x0002
        /*0032*/ 	.short	0x0010
        /*0034*/ 	.byte	0x00, 0xf5, 0x21, 0x00


	//----- nvinfo : EIATTR_KPARAM_INFO
	.align		4
.L_13:
        /*0038*/ 	.byte	0x04, 0x17
        /*003a*/ 	.short	(.L_15 - .L_14)
.L_14:
        /*003c*/ 	.word	0x00000000
        /*0040*/ 	.short	0x0001
        /*0042*/ 	.short	0x0008
        /*0044*/ 	.byte	0x00, 0xf5, 0x21, 0x00


	//----- nvinfo : EIATTR_KPARAM_INFO
	.align		4
.L_15:
        /*0048*/ 	.byte	0x04, 0x17
        /*004a*/ 	.short	(.L_17 - .L_16)
.L_16:
        /*004c*/ 	.word	0x00000000
        /*0050*/ 	.short	0x0000
        /*0052*/ 	.short	0x0000
        /*0054*/ 	.byte	0x00, 0xf5, 0x21, 0x00


	//----- nvinfo : EIATTR_SPARSE_MMA_MASK
	.align		4
.L_17:
        /*0058*/ 	.byte	0x03, 0x50
        /*005a*/ 	.short	0x0000


	//----- nvinfo : EIATTR_MAXREG_COUNT
	.align		4
        /*005c*/ 	.byte	0x03, 0x1b
        /*005e*/ 	.short	0x00ff


	//----- nvinfo : EIATTR_MERCURY_ISA_VERSION
	.align		4
        /*0060*/ 	.byte	0x03, 0x5f
        /*0062*/ 	.short	0x0101


	//----- nvinfo : EIATTR_VRC_CTA_INIT_COUNT
	.align		4
        /*0064*/ 	.byte	0x02, 0x4a
	.zero		1
	.zero		1


	//----- nvinfo : EIATTR_EXIT_INSTR_OFFSETS
	.align		4
        /*0068*/ 	.byte	0x04, 0x1c
        /*006a*/ 	.short	(.L_19 - .L_18)


	//   ....[0]....
.L_18:
        /*006c*/ 	.word	0x00000010


	//----- nvinfo : EIATTR_CBANK_PARAM_SIZE
	.align		4
.L_19:
        /*0070*/ 	.byte	0x03, 0x19
        /*0072*/ 	.short	0x0028


	//----- nvinfo : EIATTR_PARAM_CBANK
	.align		4
        /*0074*/ 	.byte	0x04, 0x0a
        /*0076*/ 	.short	(.L_21 - .L_20)
	.align		4
.L_20:
        /*0078*/ 	.word	index@(.nv.constant0._Z22flash_attention_kernelPfS_S_mm)
        /*007c*/ 	.short	0x0380
        /*007e*/ 	.short	0x0028


	//----- nvinfo : EIATTR_SW_WAR
	.align		4
.L_21:
        /*0080*/ 	.byte	0x04, 0x36
        /*0082*/ 	.short	(.L_23 - .L_22)
.L_22:
        /*0084*/ 	.word	0x00000008
.L_23:


//--------------------- .nv.callgraph             --------------------------
	.section	.nv.callgraph,"",@"SHT_CUDA_CALLGRAPH"
	.align	4
	.sectionentsize	8
	.align		4
        /*0000*/ 	.word	0x00000000
	.align		4
        /*0004*/ 	.word	0xffffffff
	.align		4
        /*0008*/ 	.word	0x00000000
	.align		4
        /*000c*/ 	.word	0xfffffffe
	.align		4
        /*0010*/ 	.word	0x00000000
	.align		4
        /*0014*/ 	.word	0xfffffffd
	.align		4
        /*0018*/ 	.word	0x00000000
	.align		4
        /*001c*/ 	.word	0xfffffffc


//--------------------- .text._Z22flash_attention_kernelPfS_S_mm --------------------------
	.section	.text._Z22flash_attention_kernelPfS_S_mm,"ax",@progbits
	.align	128
        .global         _Z22flash_attention_kernelPfS_S_mm
        .type           _Z22flash_attention_kernelPfS_S_mm,@function
        .size           _Z22flash_attention_kernelPfS_S_mm,(.L_x_1 - _Z22flash_attention_kernelPfS_S_mm)
        .other          _Z22flash_attention_kernelPfS_S_mm,@"STO_CUDA_ENTRY STV_DEFAULT"
_Z22flash_attention_kernelPfS_S_mm:
.text._Z22flash_attention_kernelPfS_S_mm:
[----:B------:R-:W-:Y:S01]  /*0000*/  LDC R1, c[0x0][0x37c] ;  /* 0x0000df00ff017b82 */ /* 0x000fe20000000800 */
[----:B------:R-:W-:Y:S05]  /*0010*/  EXIT ;  /* 0x000000000000794d */ /* 0x000fea0003800000 */
.L_x_0:
[----:B------:R-:W-:-:S00]  /*0020*/  BRA `(.L_x_0) ;  /* 0xfffffffc00fc7947 */ /* 0x000fc0000383ffff */
[----:B------:R-:W-:-:S00]  /*0030*/  NOP ;  /* 0x0000000000007918 */ /* 0x000fc00000000000 */
        /* <DEDUP_REMOVED lines=12> */
.L_x_1:


//--------------------- .nv.shared.reserved.0     --------------------------
	.section	.nv.shared.reserved.0,"aw",@nobits
	.weak		__nv_reservedSMEM_offset_0_alias
	.size		__nv_reservedSMEM_offset_0_alias, 0, 64
	.other		__nv_reservedSMEM_offset_0_alias,@"STO_CUDA_RESERVED_SHARED STV_DEFAULT"
__nv_reservedSMEM_offset_0_alias:
	.zero		0
	.zero		64


//--------------------- .nv.constant0._Z22flash_attention_kernelPfS_S_mm --------------------------
	.section	.nv.constant0._Z22flash_attention_kernelPfS_S_mm,"a",@progbits
	.sectionflags	@""
	.align	4
.nv.constant0._Z22flash_attention_kernelPfS_S_mm:
	.zero		936


//--------------------- SYMBOLS --------------------------

	.type		.nv.reservedSmem.offset0,@object
	.size		.nv.reservedSmem.offset0,0x4
